//
// Generated by NVIDIA NVVM Compiler
//
// Compiler Build ID: CL-36424714
// Cuda compilation tools, release 13.0, V13.0.88
// Based on NVVM 20.0.0
//

.version 9.0
.target sm_100
.address_size 64

	// .globl	_Z11attention_1v

.visible .entry _Z11attention_1v()
{


	ret;

}
	// .globl	_Z13matmul_kernelPfPKfS1_iii
.visible .entry _Z13matmul_kernelPfPKfS1_iii(
	.param .u64 .ptr .align 1 _Z13matmul_kernelPfPKfS1_iii_param_0,
	.param .u64 .ptr .align 1 _Z13matmul_kernelPfPKfS1_iii_param_1,
	.param .u64 .ptr .align 1 _Z13matmul_kernelPfPKfS1_iii_param_2,
	.param .u32 _Z13matmul_kernelPfPKfS1_iii_param_3,
	.param .u32 _Z13matmul_kernelPfPKfS1_iii_param_4,
	.param .u32 _Z13matmul_kernelPfPKfS1_iii_param_5
)
{


	ret;

}


// ===== COMPILED SASS (sm_100) =====

	.target	sm_100

	.elftype	@"ET_EXEC"


//--------------------- .note.nv.tkinfo           --------------------------
	.section	.note.nv.tkinfo,"",@"SHT_NOTE"
	.sectionflags	@"SHF_NOTE_NV_TKINFO"
	.tkinfo
        /*0018*/ 	.word	0x00000002
        /*0030*/ 	.string	""
        /*0030*/ 	.string	"ptxas"
        /*0030*/ 	.string	"Cuda compilation tools, release 13.0, V13.0.88"
        /*0030*/ 	.string	"Build cuda_13.0.r13.0/compiler.36424714_0"
        /*0030*/ 	.string	"-arch sm_100 -m 64 "



//--------------------- .note.nv.cuinfo           --------------------------
	.section	.note.nv.cuinfo,"",@"SHT_NOTE"
	.sectionflags	@"SHF_NOTE_NV_CUINFO"
        /*0018*/ 	.short	0x0002
        /*001a*/ 	.short	0x0064
        /*001c*/ 	.short	0x0082
	.zero		2


//--------------------- .nv.info                  --------------------------
	.section	.nv.info,"",@"SHT_CUDA_INFO"
	.align	4


	//----- nvinfo : EIATTR_REGCOUNT
	.align		4
        /*0000*/ 	.byte	0x04, 0x2f
        /*0002*/ 	.short	(.L_1 - .L_0)
	.align		4
.L_0:
        /*0004*/ 	.word	index@(_Z11attention_1v)
        /*0008*/ 	.word	0x00000004


	//----- nvinfo : EIATTR_FRAME_SIZE
	.align		4
.L_1:
        /*000c*/ 	.byte	0x04, 0x11
        /*000e*/ 	.short	(.L_3 - .L_2)
	.align		4
.L_2:
        /*0010*/ 	.word	index@(_Z11attention_1v)
        /*0014*/ 	.word	0x00000000


	//----- nvinfo : EIATTR_REGCOUNT
	.align		4
.L_3:
        /*0018*/ 	.byte	0x04, 0x2f
        /*001a*/ 	.short	(.L_5 - .L_4)
	.align		4
.L_4:
        /*001c*/ 	.word	index@(_Z13matmul_kernelPfPKfS1_iii)
        /*0020*/ 	.word	0x00000004


	//----- nvinfo : EIATTR_FRAME_SIZE
	.align		4
.L_5:
        /*0024*/ 	.byte	0x04, 0x11
        /*0026*/ 	.short	(.L_7 - .L_6)
	.align		4
.L_6:
        /*0028*/ 	.word	index@(_Z13matmul_kernelPfPKfS1_iii)
        /*002c*/ 	.word	0x00000000


	//----- nvinfo : EIATTR_MIN_STACK_SIZE
	.align		4
.L_7:
        /*0030*/ 	.byte	0x04, 0x12
        /*0032*/ 	.short	(.L_9 - .L_8)
	.align		4
.L_8:
        /*0034*/ 	.word	index@(_Z13matmul_kernelPfPKfS1_iii)
        /*0038*/ 	.word	0x00000000


	//----- nvinfo : EIATTR_MIN_STACK_SIZE
	.align		4
.L_9:
        /*003c*/ 	.byte	0x04, 0x12
        /*003e*/ 	.short	(.L_11 - .L_10)
	.align		4
.L_10:
        /*0040*/ 	.word	index@(_Z11attention_1v)
        /*0044*/ 	.word	0x00000000
.L_11:


//--------------------- .nv.compat                --------------------------
	.section	.nv.compat,"",@"SHT_CUDA_COMPAT_INFO"
	.align	4
        /*0000*/ 	.byte	0x02, 0x09, 0x00, 0x00, 0x02, 0x02, 0x01, 0x00, 0x02, 0x05, 0x05, 0x00, 0x03, 0x07, 0x01, 0x01
        /*0010*/ 	.byte	0x02, 0x03, 0x00, 0x00, 0x02, 0x06, 0x01, 0x00, 0x04, 0x0b, 0x08, 0x00, 0x09, 0x00, 0x00, 0x00
        /*0020*/ 	.byte	0x00, 0x00, 0x00, 0x00


//--------------------- .nv.info._Z13matmul_kernelPfPKfS1_iii --------------------------
	.section	.nv.info._Z13matmul_kernelPfPKfS1_iii,"",@"SHT_CUDA_INFO"
	.sectionflags	@""
	.align	4


	//----- nvinfo : EIATTR_CUDA_API_VERSION
	.align		4
        /*0000*/ 	.byte	0x04, 0x37
        /*0002*/ 	.short	(.L_13 - .L_12)
.L_12:
        /*0004*/ 	.word	0x00000082


	//----- nvinfo : EIATTR_KPARAM_INFO
	.align		4
.L_13:
        /*0008*/ 	.byte	0x04, 0x17
        /*000a*/ 	.short	(.L_15 - .L_14)
.L_14:
        /*000c*/ 	.word	0x00000000
        /*0010*/ 	.short	0x0005
        /*0012*/ 	.short	0x0020
        /*0014*/ 	.byte	0x00, 0xf0, 0x11, 0x00


	//----- nvinfo : EIATTR_KPARAM_INFO
	.align		4
.L_15:
        /*0018*/ 	.byte	0x04, 0x17
        /*001a*/ 	.short	(.L_17 - .L_16)
.L_16:
        /*001c*/ 	.word	0x00000000
        /*0020*/ 	.short	0x0004
        /*0022*/ 	.short	0x001c
        /*0024*/ 	.byte	0x00, 0xf0, 0x11, 0x00


	//----- nvinfo : EIATTR_KPARAM_INFO
	.align		4
.L_17:
        /*0028*/ 	.byte	0x04, 0x17
        /*002a*/ 	.short	(.L_19 - .L_18)
.L_18:
        /*002c*/ 	.word	0x00000000
        /*0030*/ 	.short	0x0003
        /*0032*/ 	.short	0x0018
        /*0034*/ 	.byte	0x00, 0xf0, 0x11, 0x00


	//----- nvinfo : EIATTR_KPARAM_INFO
	.align		4
.L_19:
        /*0038*/ 	.byte	0x04, 0x17
        /*003a*/ 	.short	(.L_21 - .L_20)
.L_20:
        /*003c*/ 	.word	0x00000000
        /*0040*/ 	.short	0x0002
        /*0042*/ 	.short	0x0010
        /*0044*/ 	.byte	0x00, 0xf5, 0x21, 0x00


	//----- nvinfo : EIATTR_KPARAM_INFO
	.align		4
.L_21:
        /*0048*/ 	.byte	0x04, 0x17
        /*004a*/ 	.short	(.L_23 - .L_22)
.L_22:
        /*004c*/ 	.word	0x00000000
        /*0050*/ 	.short	0x0001
        /*0052*/ 	.short	0x0008
        /*0054*/ 	.byte	0x00, 0xf5, 0x21, 0x00


	//----- nvinfo : EIATTR_KPARAM_INFO
	.align		4
.L_23:
        /*0058*/ 	.byte	0x04, 0x17
        /*005a*/ 	.short	(.L_25 - .L_24)
.L_24:
        /*005c*/ 	.word	0x00000000
        /*0060*/ 	.short	0x0000
        /*0062*/ 	.short	0x0000
        /*0064*/ 	.byte	0x00, 0xf5, 0x21, 0x00


	//----- nvinfo : EIATTR_SPARSE_MMA_MASK
	.align		4
.L_25:
        /*0068*/ 	.byte	0x03, 0x50
        /*006a*/ 	.short	0x0000


	//----- nvinfo : EIATTR_MAXREG_COUNT
	.align		4
        /*006c*/ 	.byte	0x03, 0x1b
        /*006e*/ 	.short	0x00ff


	//----- nvinfo : EIATTR_MERCURY_ISA_VERSION
	.align		4
        /*0070*/ 	.byte	0x03, 0x5f
        /*0072*/ 	.short	0x0101


	//----- nvinfo : EIATTR_VRC_CTA_INIT_COUNT
	.align		4
        /*0074*/ 	.byte	0x02, 0x4a
	.zero		1
	.zero		1


	//----- nvinfo : EIATTR_EXIT_INSTR_OFFSETS
	.align		4
        /*0078*/ 	.byte	0x04, 0x1c
        /*007a*/ 	.short	(.L_27 - .L_26)


	//   ....[0]....
.L_26:
        /*007c*/ 	.word	0x00000010


	//----- nvinfo : EIATTR_CBANK_PARAM_SIZE
	.align		4
.L_27:
        /*0080*/ 	.byte	0x03, 0x19
        /*0082*/ 	.short	0x0024


	//----- nvinfo : EIATTR_PARAM_CBANK
	.align		4
        /*0084*/ 	.byte	0x04, 0x0a
        /*0086*/ 	.short	(.L_29 - .L_28)
	.align		4
.L_28:
        /*0088*/ 	.word	index@(.nv.constant0._Z13matmul_kernelPfPKfS1_iii)
        /*008c*/ 	.short	0x0380
        /*008e*/ 	.short	0x0024


	//----- nvinfo : EIATTR_SW_WAR
	.align		4
.L_29:
        /*0090*/ 	.byte	0x04, 0x36
        /*0092*/ 	.short	(.L_31 - .L_30)
.L_30:
        /*0094*/ 	.word	0x00000008
.L_31:


//--------------------- .nv.info._Z11attention_1v --------------------------
	.section	.nv.info._Z11attention_1v,"",@"SHT_CUDA_INFO"
	.sectionflags	@""
	.align	4


	//----- nvinfo : EIATTR_CUDA_API_VERSION
	.align		4
        /*0000*/ 	.byte	0x04, 0x37
        /*0002*/ 	.short	(.L_33 - .L_32)
.L_32:
        /*0004*/ 	.word	0x00000082


	//----- nvinfo : EIATTR_SPARSE_MMA_MASK
	.align		4
.L_33:
        /*0008*/ 	.byte	0x03, 0x50
        /*000a*/ 	.short	0x0000


	//----- nvinfo : EIATTR_MAXREG_COUNT
	.align		4
        /*000c*/ 	.byte	0x03, 0x1b
        /*000e*/ 	.short	0x00ff


	//----- nvinfo : EIATTR_MERCURY_ISA_VERSION
	.align		4
        /*0010*/ 	.byte	0x03, 0x5f
        /*0012*/ 	.short	0x0101


	//----- nvinfo : EIATTR_VRC_CTA_INIT_COUNT
	.align		4
        /*0014*/ 	.byte	0x02, 0x4a
	.zero		1
	.zero		1


	//----- nvinfo : EIATTR_EXIT_INSTR_OFFSETS
	.align		4
        /*0018*/ 	.byte	0x04, 0x1c
        /*001a*/ 	.short	(.L_35 - .L_34)


	//   ....[0]....
.L_34:
        /*001c*/ 	.word	0x00000010


	//----- nvinfo : EIATTR_SW_WAR
	.align		4
.L_35:
        /*0020*/ 	.byte	0x04, 0x36
        /*0022*/ 	.short	(.L_37 - .L_36)
.L_36:
        /*0024*/ 	.word	0x00000008
.L_37:


//--------------------- .nv.callgraph             --------------------------
	.section	.nv.callgraph,"",@"SHT_CUDA_CALLGRAPH"
	.align	4
	.sectionentsize	8
	.align		4
        /*0000*/ 	.word	0x00000000
	.align		4
        /*0004*/ 	.word	0xffffffff
	.align		4
        /*0008*/ 	.word	0x00000000
	.align		4
        /*000c*/ 	.word	0xfffffffe
	.align		4
        /*0010*/ 	.word	0x00000000
	.align		4
        /*0014*/ 	.word	0xfffffffd
	.align		4
        /*0018*/ 	.word	0x00000000
	.align		4
        /*001c*/ 	.word	0xfffffffc


//--------------------- .text._Z13matmul_kernelPfPKfS1_iii --------------------------
	.section	.text._Z13matmul_kernelPfPKfS1_iii,"ax",@progbits
	.align	128
        .global         _Z13matmul_kernelPfPKfS1_iii
        .type           _Z13matmul_kernelPfPKfS1_iii,@function
        .size           _Z13matmul_kernelPfPKfS1_iii,(.L_x_2 - _Z13matmul_kernelPfPKfS1_iii)
        .other          _Z13matmul_kernelPfPKfS1_iii,@"STO_CUDA_ENTRY STV_DEFAULT"
_Z13matmul_kernelPfPKfS1_iii:
.text._Z13matmul_kernelPfPKfS1_iii:
[----:B------:R-:W-:Y:S01]  /*0000*/  LDC R1, c[0x0][0x37c] ;  /* 0x0000df00ff017b82 */ /* 0x000fe20000000800 */
[----:B------:R-:W-:Y:S05]  /*0010*/  EXIT ;  /* 0x000000000000794d */ /* 0x000fea0003800000 */
.L_x_0:
[----:B------:R-:W-:-:S00]  /*0020*/  BRA `(.L_x_0) ;  /* 0xfffffffc00fc7947 */ /* 0x000fc0000383ffff */
[----:B------:R-:W-:-:S00]  /*0030*/  NOP ;  /* 0x0000000000007918 */ /* 0x000fc00000000000 */
        /* <DEDUP_REMOVED lines=12> */
.L_x_2:


//--------------------- .text._Z11attention_1v    --------------------------
	.section	.text._Z11attention_1v,"ax",@progbits
	.align	128
        .global         _Z11attention_1v
        .type           _Z11attention_1v,@function
        .size           _Z11attention_1v,(.L_x_3 - _Z11attention_1v)
        .other          _Z11attention_1v,@"STO_CUDA_ENTRY STV_DEFAULT"
_Z11attention_1v:
.text._Z11attention_1v:
[----:B------:R-:W-:Y:S01]  /*0000*/  LDC R1, c[0x0][0x37c] ;  /* 0x0000df00ff017b82 */ /* 0x000fe20000000800 */
[----:B------:R-:W-:Y:S05]  /*0010*/  EXIT ;  /* 0x000000000000794d */ /* 0x000fea0003800000 */
.L_x_1:
        /* <DEDUP_REMOVED lines=14> */
.L_x_3:


//--------------------- .nv.shared.reserved.0     --------------------------
	.section	.nv.shared.reserved.0,"aw",@nobits
	.weak		__nv_reservedSMEM_offset_0_alias
	.size		__nv_reservedSMEM_offset_0_alias, 0, 64
	.other		__nv_reservedSMEM_offset_0_alias,@"STO_CUDA_RESERVED_SHARED STV_DEFAULT"
__nv_reservedSMEM_offset_0_alias:
	.zero		0
	.zero		64


//--------------------- .nv.constant0._Z13matmul_kernelPfPKfS1_iii --------------------------
	.section	.nv.constant0._Z13matmul_kernelPfPKfS1_iii,"a",@progbits
	.sectionflags	@""
	.align	4
.nv.constant0._Z13matmul_kernelPfPKfS1_iii:
	.zero		932


//--------------------- .nv.constant0._Z11attention_1v --------------------------
	.section	.nv.constant0._Z11attention_1v,"a",@progbits
	.sectionflags	@""
	.align	4
.nv.constant0._Z11attention_1v:
	.zero		896


//--------------------- SYMBOLS --------------------------

	.type		.nv.reservedSmem.offset0,@object
	.size		.nv.reservedSmem.offset0,0x4
